	.headerflags	@"EF_CUDA_TEXMODE_UNIFIED EF_CUDA_64BIT_ADDRESS EF_CUDA_ACCELERATORS EF_CUDA_SM90 EF_CUDA_VIRTUAL_SM(EF_CUDA_SM90)"
	.elftype	@"ET_EXEC"


//--------------------- .nv.info                  --------------------------
	.section	.nv.info,"",@"SHT_CUDA_INFO"
	.align	4


	//----- nvinfo : EIATTR_REGCOUNT
	.align		4
        /*0000*/ 	.byte	0x04, 0x2f
        /*0002*/ 	.short	(.L_1 - .L_0)
	.align		4
.L_0:
        /*0004*/ 	.word	index@(triton_poi_fused_addmm_relu_0)
        /*0008*/ 	.word	0x0000000c


	//----- nvinfo : EIATTR_MIN_STACK_SIZE
	.align		4
.L_1:
        /*000c*/ 	.byte	0x04, 0x12
        /*000e*/ 	.short	(.L_3 - .L_2)
	.align		4
.L_2:
        /*0010*/ 	.word	index@(triton_poi_fused_addmm_relu_0)
        /*0014*/ 	.word	0x00000000


	//----- nvinfo : EIATTR_FRAME_SIZE
	.align		4
.L_3:
        /*0018*/ 	.byte	0x04, 0x11
        /*001a*/ 	.short	(.L_5 - .L_4)
	.align		4
.L_4:
        /*001c*/ 	.word	index@(triton_poi_fused_addmm_relu_0)
        /*0020*/ 	.word	0x00000000


	//----- nvinfo : EIATTR_MIN_STACK_SIZE
	.align		4
.L_5:
        /*0024*/ 	.byte	0x04, 0x12
        /*0026*/ 	.short	(.L_7 - .L_6)
	.align		4
.L_6:
        /*0028*/ 	.word	index@(triton_poi_fused_addmm_relu_0)
        /*002c*/ 	.word	0x00000000
.L_7:


//--------------------- .nv.info.triton_poi_fused_addmm_relu_0 --------------------------
	.section	.nv.info.triton_poi_fused_addmm_relu_0,"",@"SHT_CUDA_INFO"
	.sectionflags	@""
	.align	4


	//----- nvinfo : EIATTR_CUDA_API_VERSION
	.align		4
        /*0000*/ 	.byte	0x04, 0x37
        /*0002*/ 	.short	(.L_9 - .L_8)
.L_8:
        /*0004*/ 	.word	0x0000007c


	//----- nvinfo : EIATTR_KPARAM_INFO
	.align		4
.L_9:
        /*0008*/ 	.byte	0x04, 0x17
        /*000a*/ 	.short	(.L_11 - .L_10)
.L_10:
        /*000c*/ 	.word	0x00000000
        /*0010*/ 	.short	0x0002
        /*0012*/ 	.short	0x0010
        /*0014*/ 	.byte	0x00, 0xf0, 0x11, 0x00


	//----- nvinfo : EIATTR_KPARAM_INFO
	.align		4
.L_11:
        /*0018*/ 	.byte	0x04, 0x17
        /*001a*/ 	.short	(.L_13 - .L_12)
.L_12:
        /*001c*/ 	.word	0x00000000
        /*0020*/ 	.short	0x0001
        /*0022*/ 	.short	0x0008
        /*0024*/ 	.byte	0x00, 0xf4, 0x21, 0x00


	//----- nvinfo : EIATTR_KPARAM_INFO
	.align		4
.L_13:
        /*0028*/ 	.byte	0x04, 0x17
        /*002a*/ 	.short	(.L_15 - .L_14)
.L_14:
        /*002c*/ 	.word	0x00000000
        /*0030*/ 	.short	0x0000
        /*0032*/ 	.short	0x0000
        /*0034*/ 	.byte	0x00, 0xf4, 0x21, 0x00


	//----- nvinfo : EIATTR_SPARSE_MMA_MASK
	.align		4
.L_15:
        /*0038*/ 	.byte	0x03, 0x50
        /*003a*/ 	.short	0x0000


	//----- nvinfo : EIATTR_MAXREG_COUNT
	.align		4
        /*003c*/ 	.byte	0x03, 0x1b
        /*003e*/ 	.short	0x00ff


	//----- nvinfo : EIATTR_EXIT_INSTR_OFFSETS
	.align		4
        /*0040*/ 	.byte	0x04, 0x1c
        /*0042*/ 	.short	(.L_17 - .L_16)


	//   ....[0]....
.L_16:
        /*0044*/ 	.word	0x00000160


	//   ....[1]....
        /*0048*/ 	.word	0x00000180


	//----- nvinfo : EIATTR_REQNTID
	.align		4
.L_17:
        /*004c*/ 	.byte	0x04, 0x10
        /*004e*/ 	.short	(.L_19 - .L_18)
.L_18:
        /*0050*/ 	.word	0x00000080
        /*0054*/ 	.word	0x00000001
        /*0058*/ 	.word	0x00000001


	//----- nvinfo : EIATTR_CBANK_PARAM_SIZE
	.align		4
.L_19:
        /*005c*/ 	.byte	0x03, 0x19
        /*005e*/ 	.short	0x0014


	//----- nvinfo : EIATTR_PARAM_CBANK
	.align		4
        /*0060*/ 	.byte	0x04, 0x0a
        /*0062*/ 	.short	(.L_21 - .L_20)
	.align		4
.L_20:
        /*0064*/ 	.word	index@(.nv.constant0.triton_poi_fused_addmm_relu_0)
        /*0068*/ 	.short	0x0210
        /*006a*/ 	.short	0x0014


	//----- nvinfo : EIATTR_SW_WAR
	.align		4
.L_21:
        /*006c*/ 	.byte	0x04, 0x36
        /*006e*/ 	.short	(.L_23 - .L_22)
.L_22:
        /*0070*/ 	.word	0x00000008
.L_23:


//--------------------- .nv.callgraph             --------------------------
	.section	.nv.callgraph,"",@"SHT_CUDA_CALLGRAPH"
	.align	4
	.sectionentsize	8
	.align		4
        /*0000*/ 	.word	0x00000000
	.align		4
        /*0004*/ 	.word	0xffffffff
	.align		4
        /*0008*/ 	.word	0x00000000
	.align		4
        /*000c*/ 	.word	0xfffffffe
	.align		4
        /*0010*/ 	.word	0x00000000
	.align		4
        /*0014*/ 	.word	0xfffffffd
	.align		4
        /*0018*/ 	.word	0x00000000
	.align		4
        /*001c*/ 	.word	0xfffffffc


//--------------------- .text.triton_poi_fused_addmm_relu_0 --------------------------
	.section	.text.triton_poi_fused_addmm_relu_0,"ax",@progbits
	.align	128
        .global         triton_poi_fused_addmm_relu_0
        .type           triton_poi_fused_addmm_relu_0,@function
        .size           triton_poi_fused_addmm_relu_0,(.L_x_1 - triton_poi_fused_addmm_relu_0)
        .other          triton_poi_fused_addmm_relu_0,@"STO_CUDA_ENTRY STV_DEFAULT"
triton_poi_fused_addmm_relu_0:
.text.triton_poi_fused_addmm_relu_0:
[----:B------:R-:W0:Y:S02]  /*0000*/  LDC R1, c[0x0][0x28] ;  /* 0x00000a00ff017b82 */ /* 0x000e240000000800 */
[----:B------:R-:W1:Y:S01]  /*0010*/  S2R R0, SR_TID.X ;  /* 0x0000000000007919 */ /* 0x000e620000002100 */
[----:B------:R-:W2:Y:S01]  /*0020*/  LDC.64 R2, c[0x0][0x210] ;  /* 0x00008400ff027b82 */ /* 0x000ea20000000a00 */
[----:B------:R-:W-:Y:S01]  /*0030*/  ULDC.64 UR4, c[0x0][0x208] ;  /* 0x0000820000047ab9 */ /* 0x000fe20000000a00 */
[----:B------:R-:W3:Y:S06]  /*0040*/  S2R R7, SR_CTAID.X ;  /* 0x0000000000077919 */ /* 0x000eec0000002500 */
[----:B------:R-:W4:Y:S01]  /*0050*/  LDC.64 R4, c[0x0][0x218] ;  /* 0x00008600ff047b82 */ /* 0x000f220000000a00 */
[----:B-1----:R-:W-:-:S05]  /*0060*/  LOP3.LUT R0, R0, 0x7f, RZ, 0xc0, !PT ;  /* 0x0000007f00007812 */ /* 0x002fca00078ec0ff */
[----:B---3--:R-:W-:-:S04]  /*0070*/  IMAD R7, R7, 0x80, R0 ;  /* 0x0000008007077824 */ /* 0x008fc800078e0200 */
[C---:B------:R-:W-:Y:S01]  /*0080*/  IMAD.HI R0, R7.reuse, 0x10624dd3, RZ ;  /* 0x10624dd307007827 */ /* 0x040fe200078e02ff */
[----:B------:R-:W-:-:S03]  /*0090*/  ISETP.GE.AND P1, PT, R7, 0x7d00, PT ;  /* 0x00007d000700780c */ /* 0x000fc60003f26270 */
[----:B--2---:R-:W-:Y:S01]  /*00a0*/  IMAD.WIDE R2, R7, 0x4, R2 ;  /* 0x0000000407027825 */ /* 0x004fe200078e0202 */
[----:B------:R-:W-:-:S04]  /*00b0*/  SHF.R.U32.HI R9, RZ, 0x1f, R0 ;  /* 0x0000001fff097819 */ /* 0x000fc80000011600 */
[----:B------:R-:W-:-:S05]  /*00c0*/  LEA.HI.SX32 R0, R0, R9, 0x1b ;  /* 0x0000000900007211 */ /* 0x000fca00078fdaff */
[----:B------:R-:W-:Y:S01]  /*00d0*/  IMAD R9, R0, -0x1f4, R7 ;  /* 0xfffffe0c00097824 */ /* 0x000fe200078e0207 */
[----:B------:R-:W-:Y:S01]  /*00e0*/  HFMA2.MMA R0, -RZ, RZ, 0, 0 ;  /* 0x00000000ff007435 */ /* 0x000fe200000001ff */
[----:B------:R-:W-:Y:S02]  /*00f0*/  IMAD.MOV.U32 R7, RZ, RZ, RZ ;  /* 0x000000ffff077224 */ /* 0x000fe400078e00ff */
[----:B----4-:R-:W-:-:S05]  /*0100*/  IMAD.WIDE R4, R9, 0x4, R4 ;  /* 0x0000000409047825 */ /* 0x010fca00078e0204 */
[----:B------:R-:W2:Y:S04]  /*0110*/  @!P1 LDG.E.EL R7, desc[UR4][R4.64] ;  /* 0x0000000404079981 */ /* 0x000ea8000c2e1900 */
[----:B------:R-:W2:Y:S02]  /*0120*/  @!P1 LDG.E R0, desc[UR4][R2.64] ;  /* 0x0000000402009981 */ /* 0x000ea4000c1e1900 */
[----:B--2---:R-:W-:Y:S01]  /*0130*/  FADD R6, R7, R0 ;  /* 0x0000000007067221 */ /* 0x004fe20000000000 */
[----:B------:R-:W-:-:S04]  /*0140*/  FSETP.GEU.AND P0, PT, R0, -R7, PT ;  /* 0x800000070000720b */ /* 0x000fc80003f0e000 */
[----:B------:R-:W-:Y:S01]  /*0150*/  FSEL R7, R6, RZ, P0 ;  /* 0x000000ff06077208 */ /* 0x000fe20000000000 */
[----:B------:R-:W-:Y:S08]  /*0160*/  @P1 EXIT ;  /* 0x000000000000194d */ /* 0x000ff00003800000 */
[----:B------:R-:W-:Y:S01]  /*0170*/  STG.E desc[UR4][R2.64], R7 ;  /* 0x0000000702007986 */ /* 0x000fe2000c101904 */
[----:B------:R-:W-:Y:S05]  /*0180*/  EXIT ;  /* 0x000000000000794d */ /* 0x000fea0003800000 */
.L_x_0:
[----:B------:R-:W-:-:S00]  /*0190*/  BRA `(.L_x_0) ;  /* 0xfffffffc00fc7947 */ /* 0x000fc0000383ffff */
[----:B------:R-:W-:-:S00]  /*01a0*/  NOP ;  /* 0x0000000000007918 */ /* 0x000fc00000000000 */
        /* <DEDUP_REMOVED lines=13> */
.L_x_1:


//--------------------- .nv.constant0.triton_poi_fused_addmm_relu_0 --------------------------
	.section	.nv.constant0.triton_poi_fused_addmm_relu_0,"a",@progbits
	.sectionflags	@""
	.align	4
.nv.constant0.triton_poi_fused_addmm_relu_0:
	.zero		548
